//
// Generated by NVIDIA NVVM Compiler
//
// Compiler Build ID: CL-36424714
// Cuda compilation tools, release 13.0, V13.0.88
// Based on NVVM 20.0.0
//

.version 9.0
.target sm_100
.address_size 64

	// .globl	_Z12remove_emptyPfPiS_S0_S0_

.visible .entry _Z12remove_emptyPfPiS_S0_S0_(
	.param .u64 .ptr .align 1 _Z12remove_emptyPfPiS_S0_S0__param_0,
	.param .u64 .ptr .align 1 _Z12remove_emptyPfPiS_S0_S0__param_1,
	.param .u64 .ptr .align 1 _Z12remove_emptyPfPiS_S0_S0__param_2,
	.param .u64 .ptr .align 1 _Z12remove_emptyPfPiS_S0_S0__param_3,
	.param .u64 .ptr .align 1 _Z12remove_emptyPfPiS_S0_S0__param_4
)
{
	.reg .pred 	%p<17>;
	.reg .b32 	%r<132>;
	.reg .b32 	%f<85>;
	.reg .b64 	%rd<137>;

	ld.param.u64 	%rd5, [_Z12remove_emptyPfPiS_S0_S0__param_1];
	ld.param.u64 	%rd7, [_Z12remove_emptyPfPiS_S0_S0__param_2];
	ld.param.u64 	%rd8, [_Z12remove_emptyPfPiS_S0_S0__param_3];
	ld.param.u64 	%rd6, [_Z12remove_emptyPfPiS_S0_S0__param_4];
	cvta.to.global.u64 	%rd1, %rd7;
	cvta.to.global.u64 	%rd9, %rd8;
	mov.u32 	%r1, %ctaid.x;
	ld.global.u32 	%r75, [%rd9];
	setp.ge.s32 	%p1, %r1, %r75;
	@%p1 bra 	$L__BB0_17;
	cvta.to.global.u64 	%rd10, %rd6;
	cvta.to.global.u64 	%rd11, %rd5;
	shl.b32 	%r76, %r1, 2;
	mul.wide.u32 	%rd12, %r76, 4;
	add.s64 	%rd13, %rd11, %rd12;
	ld.global.u32 	%r77, [%rd13];
	ld.global.u32 	%r78, [%rd13+4];
	ld.global.u32 	%r79, [%rd13+8];
	ld.global.u32 	%r80, [%rd13+12];
	max.s32 	%r81, %r77, 0;
	ld.global.u32 	%r82, [%rd10];
	setp.lt.s32 	%p2, %r81, %r82;
	add.s32 	%r83, %r82, -1;
	selp.b32 	%r2, %r81, %r83, %p2;
	max.s32 	%r84, %r79, 0;
	setp.lt.s32 	%p3, %r84, %r82;
	selp.b32 	%r3, %r84, %r83, %p3;
	max.s32 	%r85, %r78, 0;
	ld.global.u32 	%r4, [%rd10+4];
	setp.lt.s32 	%p4, %r85, %r4;
	add.s32 	%r86, %r4, -1;
	selp.b32 	%r5, %r85, %r86, %p4;
	max.s32 	%r87, %r80, 0;
	setp.lt.s32 	%p5, %r87, %r4;
	selp.b32 	%r6, %r87, %r86, %p5;
	sub.s32 	%r7, %r6, %r5;
	mov.u32 	%r8, %tid.x;
	ld.global.u32 	%r9, [%rd10+8];
	setp.ge.s32 	%p6, %r8, %r9;
	@%p6 bra 	$L__BB0_17;
	mov.u32 	%r10, %ctaid.y;
	sub.s32 	%r88, %r3, %r2;
	setp.ge.s32 	%p7, %r10, %r88;
	@%p7 bra 	$L__BB0_17;
	add.s32 	%r89, %r2, %r10;
	mad.lo.s32 	%r90, %r4, %r89, %r5;
	mul.lo.s32 	%r91, %r90, %r9;
	cvt.s64.s32 	%rd14, %r91;
	cvt.u64.u32 	%rd2, %r8;
	add.s64 	%rd3, %rd14, %rd2;
	setp.lt.s32 	%p8, %r7, 1;
	mov.f32 	%f84, 0f00000000;
	@%p8 bra 	$L__BB0_16;
	sub.s32 	%r93, %r5, %r6;
	setp.gt.u32 	%p9, %r93, -16;
	mov.f32 	%f84, 0f00000000;
	mov.b32 	%r128, 0;
	@%p9 bra 	$L__BB0_7;
	and.b32  	%r95, %r7, 2147483632;
	neg.s32 	%r126, %r95;
	shl.b32 	%r124, %r9, 1;
	mul.lo.s32 	%r123, %r9, 3;
	shl.b32 	%r122, %r9, 2;
	mul.lo.s32 	%r121, %r9, 5;
	mul.lo.s32 	%r120, %r9, 6;
	mul.lo.s32 	%r119, %r9, 7;
	shl.b32 	%r118, %r9, 3;
	mul.lo.s32 	%r117, %r9, 9;
	mul.lo.s32 	%r116, %r9, 10;
	mul.lo.s32 	%r115, %r9, 11;
	mul.lo.s32 	%r114, %r9, 12;
	mul.lo.s32 	%r113, %r9, 13;
	mul.lo.s32 	%r112, %r9, 14;
	mul.lo.s32 	%r111, %r9, 15;
	mov.f32 	%f84, 0f00000000;
	mov.b32 	%r110, 0;
	mov.u32 	%r125, %r9;
$L__BB0_6:
	.pragma "nounroll";
	and.b32  	%r128, %r7, 2147483632;
	cvt.s64.s32 	%rd15, %r110;
	add.s64 	%rd16, %rd3, %rd15;
	shl.b64 	%rd17, %rd16, 2;
	add.s64 	%rd18, %rd1, %rd17;
	ld.global.f32 	%f18, [%rd18];
	add.f32 	%f19, %f84, %f18;
	cvt.s64.s32 	%rd19, %r125;
	add.s64 	%rd20, %rd3, %rd19;
	shl.b64 	%rd21, %rd20, 2;
	add.s64 	%rd22, %rd1, %rd21;
	ld.global.f32 	%f20, [%rd22];
	add.f32 	%f21, %f19, %f20;
	cvt.s64.s32 	%rd23, %r124;
	add.s64 	%rd24, %rd3, %rd23;
	shl.b64 	%rd25, %rd24, 2;
	add.s64 	%rd26, %rd1, %rd25;
	ld.global.f32 	%f22, [%rd26];
	add.f32 	%f23, %f21, %f22;
	cvt.s64.s32 	%rd27, %r123;
	add.s64 	%rd28, %rd3, %rd27;
	shl.b64 	%rd29, %rd28, 2;
	add.s64 	%rd30, %rd1, %rd29;
	ld.global.f32 	%f24, [%rd30];
	add.f32 	%f25, %f23, %f24;
	cvt.s64.s32 	%rd31, %r122;
	add.s64 	%rd32, %rd3, %rd31;
	shl.b64 	%rd33, %rd32, 2;
	add.s64 	%rd34, %rd1, %rd33;
	ld.global.f32 	%f26, [%rd34];
	add.f32 	%f27, %f25, %f26;
	cvt.s64.s32 	%rd35, %r121;
	add.s64 	%rd36, %rd3, %rd35;
	shl.b64 	%rd37, %rd36, 2;
	add.s64 	%rd38, %rd1, %rd37;
	ld.global.f32 	%f28, [%rd38];
	add.f32 	%f29, %f27, %f28;
	cvt.s64.s32 	%rd39, %r120;
	add.s64 	%rd40, %rd3, %rd39;
	shl.b64 	%rd41, %rd40, 2;
	add.s64 	%rd42, %rd1, %rd41;
	ld.global.f32 	%f30, [%rd42];
	add.f32 	%f31, %f29, %f30;
	cvt.s64.s32 	%rd43, %r119;
	add.s64 	%rd44, %rd3, %rd43;
	shl.b64 	%rd45, %rd44, 2;
	add.s64 	%rd46, %rd1, %rd45;
	ld.global.f32 	%f32, [%rd46];
	add.f32 	%f33, %f31, %f32;
	cvt.s64.s32 	%rd47, %r118;
	add.s64 	%rd48, %rd3, %rd47;
	shl.b64 	%rd49, %rd48, 2;
	add.s64 	%rd50, %rd1, %rd49;
	ld.global.f32 	%f34, [%rd50];
	add.f32 	%f35, %f33, %f34;
	cvt.s64.s32 	%rd51, %r117;
	add.s64 	%rd52, %rd3, %rd51;
	shl.b64 	%rd53, %rd52, 2;
	add.s64 	%rd54, %rd1, %rd53;
	ld.global.f32 	%f36, [%rd54];
	add.f32 	%f37, %f35, %f36;
	cvt.s64.s32 	%rd55, %r116;
	add.s64 	%rd56, %rd3, %rd55;
	shl.b64 	%rd57, %rd56, 2;
	add.s64 	%rd58, %rd1, %rd57;
	ld.global.f32 	%f38, [%rd58];
	add.f32 	%f39, %f37, %f38;
	cvt.s64.s32 	%rd59, %r115;
	add.s64 	%rd60, %rd3, %rd59;
	shl.b64 	%rd61, %rd60, 2;
	add.s64 	%rd62, %rd1, %rd61;
	ld.global.f32 	%f40, [%rd62];
	add.f32 	%f41, %f39, %f40;
	cvt.s64.s32 	%rd63, %r114;
	add.s64 	%rd64, %rd3, %rd63;
	shl.b64 	%rd65, %rd64, 2;
	add.s64 	%rd66, %rd1, %rd65;
	ld.global.f32 	%f42, [%rd66];
	add.f32 	%f43, %f41, %f42;
	cvt.s64.s32 	%rd67, %r113;
	add.s64 	%rd68, %rd3, %rd67;
	shl.b64 	%rd69, %rd68, 2;
	add.s64 	%rd70, %rd1, %rd69;
	ld.global.f32 	%f44, [%rd70];
	add.f32 	%f45, %f43, %f44;
	cvt.s64.s32 	%rd71, %r112;
	add.s64 	%rd72, %rd3, %rd71;
	shl.b64 	%rd73, %rd72, 2;
	add.s64 	%rd74, %rd1, %rd73;
	ld.global.f32 	%f46, [%rd74];
	add.f32 	%f47, %f45, %f46;
	cvt.s64.s32 	%rd75, %r111;
	add.s64 	%rd76, %rd3, %rd75;
	shl.b64 	%rd77, %rd76, 2;
	add.s64 	%rd78, %rd1, %rd77;
	ld.global.f32 	%f48, [%rd78];
	add.f32 	%f84, %f47, %f48;
	add.s32 	%r126, %r126, 16;
	shl.b32 	%r96, %r9, 4;
	add.s32 	%r125, %r125, %r96;
	add.s32 	%r124, %r124, %r96;
	add.s32 	%r123, %r123, %r96;
	add.s32 	%r122, %r122, %r96;
	add.s32 	%r121, %r121, %r96;
	add.s32 	%r120, %r120, %r96;
	add.s32 	%r119, %r119, %r96;
	add.s32 	%r118, %r118, %r96;
	add.s32 	%r117, %r117, %r96;
	add.s32 	%r116, %r116, %r96;
	add.s32 	%r115, %r115, %r96;
	add.s32 	%r114, %r114, %r96;
	add.s32 	%r113, %r113, %r96;
	add.s32 	%r112, %r112, %r96;
	add.s32 	%r111, %r111, %r96;
	add.s32 	%r110, %r110, %r96;
	setp.ne.s32 	%p10, %r126, 0;
	@%p10 bra 	$L__BB0_6;
$L__BB0_7:
	and.b32  	%r62, %r7, 15;
	setp.eq.s32 	%p11, %r62, 0;
	@%p11 bra 	$L__BB0_16;
	and.b32  	%r63, %r7, 7;
	setp.lt.u32 	%p12, %r62, 8;
	@%p12 bra 	$L__BB0_10;
	mul.lo.s32 	%r97, %r128, %r9;
	cvt.s64.s32 	%rd79, %r97;
	add.s64 	%rd80, %rd3, %rd79;
	shl.b64 	%rd81, %rd80, 2;
	add.s64 	%rd82, %rd1, %rd81;
	ld.global.f32 	%f50, [%rd82];
	add.f32 	%f51, %f84, %f50;
	add.s32 	%r98, %r97, %r9;
	cvt.s64.s32 	%rd83, %r98;
	add.s64 	%rd84, %rd3, %rd83;
	shl.b64 	%rd85, %rd84, 2;
	add.s64 	%rd86, %rd1, %rd85;
	ld.global.f32 	%f52, [%rd86];
	add.f32 	%f53, %f51, %f52;
	add.s32 	%r99, %r98, %r9;
	cvt.s64.s32 	%rd87, %r99;
	add.s64 	%rd88, %rd3, %rd87;
	shl.b64 	%rd89, %rd88, 2;
	add.s64 	%rd90, %rd1, %rd89;
	ld.global.f32 	%f54, [%rd90];
	add.f32 	%f55, %f53, %f54;
	add.s32 	%r100, %r99, %r9;
	cvt.s64.s32 	%rd91, %r100;
	add.s64 	%rd92, %rd3, %rd91;
	shl.b64 	%rd93, %rd92, 2;
	add.s64 	%rd94, %rd1, %rd93;
	ld.global.f32 	%f56, [%rd94];
	add.f32 	%f57, %f55, %f56;
	add.s32 	%r101, %r100, %r9;
	cvt.s64.s32 	%rd95, %r101;
	add.s64 	%rd96, %rd3, %rd95;
	shl.b64 	%rd97, %rd96, 2;
	add.s64 	%rd98, %rd1, %rd97;
	ld.global.f32 	%f58, [%rd98];
	add.f32 	%f59, %f57, %f58;
	add.s32 	%r102, %r101, %r9;
	cvt.s64.s32 	%rd99, %r102;
	add.s64 	%rd100, %rd3, %rd99;
	shl.b64 	%rd101, %rd100, 2;
	add.s64 	%rd102, %rd1, %rd101;
	ld.global.f32 	%f60, [%rd102];
	add.f32 	%f61, %f59, %f60;
	add.s32 	%r103, %r102, %r9;
	cvt.s64.s32 	%rd103, %r103;
	add.s64 	%rd104, %rd3, %rd103;
	shl.b64 	%rd105, %rd104, 2;
	add.s64 	%rd106, %rd1, %rd105;
	ld.global.f32 	%f62, [%rd106];
	add.f32 	%f63, %f61, %f62;
	add.s32 	%r104, %r103, %r9;
	cvt.s64.s32 	%rd107, %r104;
	add.s64 	%rd108, %rd3, %rd107;
	shl.b64 	%rd109, %rd108, 2;
	add.s64 	%rd110, %rd1, %rd109;
	ld.global.f32 	%f64, [%rd110];
	add.f32 	%f84, %f63, %f64;
	add.s32 	%r128, %r128, 8;
$L__BB0_10:
	setp.eq.s32 	%p13, %r63, 0;
	@%p13 bra 	$L__BB0_16;
	and.b32  	%r66, %r7, 3;
	setp.lt.u32 	%p14, %r63, 4;
	@%p14 bra 	$L__BB0_13;
	mul.lo.s32 	%r105, %r128, %r9;
	cvt.s64.s32 	%rd111, %r105;
	add.s64 	%rd112, %rd3, %rd111;
	shl.b64 	%rd113, %rd112, 2;
	add.s64 	%rd114, %rd1, %rd113;
	ld.global.f32 	%f66, [%rd114];
	add.f32 	%f67, %f84, %f66;
	add.s32 	%r106, %r105, %r9;
	cvt.s64.s32 	%rd115, %r106;
	add.s64 	%rd116, %rd3, %rd115;
	shl.b64 	%rd117, %rd116, 2;
	add.s64 	%rd118, %rd1, %rd117;
	ld.global.f32 	%f68, [%rd118];
	add.f32 	%f69, %f67, %f68;
	add.s32 	%r107, %r106, %r9;
	cvt.s64.s32 	%rd119, %r107;
	add.s64 	%rd120, %rd3, %rd119;
	shl.b64 	%rd121, %rd120, 2;
	add.s64 	%rd122, %rd1, %rd121;
	ld.global.f32 	%f70, [%rd122];
	add.f32 	%f71, %f69, %f70;
	add.s32 	%r108, %r107, %r9;
	cvt.s64.s32 	%rd123, %r108;
	add.s64 	%rd124, %rd3, %rd123;
	shl.b64 	%rd125, %rd124, 2;
	add.s64 	%rd126, %rd1, %rd125;
	ld.global.f32 	%f72, [%rd126];
	add.f32 	%f84, %f71, %f72;
	add.s32 	%r128, %r128, 4;
$L__BB0_13:
	setp.eq.s32 	%p15, %r66, 0;
	@%p15 bra 	$L__BB0_16;
	mul.lo.s32 	%r131, %r128, %r9;
	neg.s32 	%r130, %r66;
$L__BB0_15:
	.pragma "nounroll";
	cvt.s64.s32 	%rd127, %r131;
	add.s64 	%rd128, %rd3, %rd127;
	shl.b64 	%rd129, %rd128, 2;
	add.s64 	%rd130, %rd1, %rd129;
	ld.global.f32 	%f73, [%rd130];
	add.f32 	%f84, %f84, %f73;
	add.s32 	%r131, %r131, %r9;
	add.s32 	%r130, %r130, 1;
	setp.ne.s32 	%p16, %r130, 0;
	@%p16 bra 	$L__BB0_15;
$L__BB0_16:
	ld.param.u64 	%rd136, [_Z12remove_emptyPfPiS_S0_S0__param_0];
	mul.lo.s32 	%r109, %r9, %r1;
	cvt.u64.u32 	%rd131, %r109;
	add.s64 	%rd132, %rd131, %rd2;
	cvta.to.global.u64 	%rd133, %rd136;
	shl.b64 	%rd134, %rd132, 2;
	add.s64 	%rd135, %rd133, %rd134;
	ld.global.f32 	%f74, [%rd135];
	add.f32 	%f75, %f84, %f74;
	st.global.f32 	[%rd135], %f75;
$L__BB0_17:
	ret;

}


// ===== COMPILED SASS (sm_100) =====

	.target	sm_100

	.elftype	@"ET_EXEC"


//--------------------- .note.nv.tkinfo           --------------------------
	.section	.note.nv.tkinfo,"",@"SHT_NOTE"
	.sectionflags	@"SHF_NOTE_NV_TKINFO"
	.tkinfo
        /*0018*/ 	.word	0x00000002
        /*0030*/ 	.string	""
        /*0030*/ 	.string	"ptxas"
        /*0030*/ 	.string	"Cuda compilation tools, release 13.0, V13.0.88"
        /*0030*/ 	.string	"Build cuda_13.0.r13.0/compiler.36424714_0"
        /*0030*/ 	.string	"-arch sm_100 -m 64 "



//--------------------- .note.nv.cuinfo           --------------------------
	.section	.note.nv.cuinfo,"",@"SHT_NOTE"
	.sectionflags	@"SHF_NOTE_NV_CUINFO"
        /*0018*/ 	.short	0x0002
        /*001a*/ 	.short	0x0064
        /*001c*/ 	.short	0x0082
	.zero		2


//--------------------- .nv.info                  --------------------------
	.section	.nv.info,"",@"SHT_CUDA_INFO"
	.align	4


	//----- nvinfo : EIATTR_REGCOUNT
	.align		4
        /*0000*/ 	.byte	0x04, 0x2f
        /*0002*/ 	.short	(.L_1 - .L_0)
	.align		4
.L_0:
        /*0004*/ 	.word	index@(_Z12remove_emptyPfPiS_S0_S0_)
        /*0008*/ 	.word	0x00000020


	//----- nvinfo : EIATTR_FRAME_SIZE
	.align		4
.L_1:
        /*000c*/ 	.byte	0x04, 0x11
        /*000e*/ 	.short	(.L_3 - .L_2)
	.align		4
.L_2:
        /*0010*/ 	.word	index@(_Z12remove_emptyPfPiS_S0_S0_)
        /*0014*/ 	.word	0x00000000


	//----- nvinfo : EIATTR_MIN_STACK_SIZE
	.align		4
.L_3:
        /*0018*/ 	.byte	0x04, 0x12
        /*001a*/ 	.short	(.L_5 - .L_4)
	.align		4
.L_4:
        /*001c*/ 	.word	index@(_Z12remove_emptyPfPiS_S0_S0_)
        /*0020*/ 	.word	0x00000000
.L_5:


//--------------------- .nv.compat                --------------------------
	.section	.nv.compat,"",@"SHT_CUDA_COMPAT_INFO"
	.align	4
        /*0000*/ 	.byte	0x02, 0x09, 0x00, 0x00, 0x02, 0x02, 0x01, 0x00, 0x02, 0x05, 0x05, 0x00, 0x03, 0x07, 0x01, 0x01
        /*0010*/ 	.byte	0x02, 0x03, 0x00, 0x00, 0x02, 0x06, 0x01, 0x00, 0x04, 0x0b, 0x08, 0x00, 0x09, 0x00, 0x00, 0x00
        /*0020*/ 	.byte	0x00, 0x00, 0x00, 0x00


//--------------------- .nv.info._Z12remove_emptyPfPiS_S0_S0_ --------------------------
	.section	.nv.info._Z12remove_emptyPfPiS_S0_S0_,"",@"SHT_CUDA_INFO"
	.sectionflags	@""
	.align	4


	//----- nvinfo : EIATTR_CUDA_API_VERSION
	.align		4
        /*0000*/ 	.byte	0x04, 0x37
        /*0002*/ 	.short	(.L_7 - .L_6)
.L_6:
        /*0004*/ 	.word	0x00000082


	//----- nvinfo : EIATTR_KPARAM_INFO
	.align		4
.L_7:
        /*0008*/ 	.byte	0x04, 0x17
        /*000a*/ 	.short	(.L_9 - .L_8)
.L_8:
        /*000c*/ 	.word	0x00000000
        /*0010*/ 	.short	0x0004
        /*0012*/ 	.short	0x0020
        /*0014*/ 	.byte	0x00, 0xf5, 0x21, 0x00


	//----- nvinfo : EIATTR_KPARAM_INFO
	.align		4
.L_9:
        /*0018*/ 	.byte	0x04, 0x17
        /*001a*/ 	.short	(.L_11 - .L_10)
.L_10:
        /*001c*/ 	.word	0x00000000
        /*0020*/ 	.short	0x0003
        /*0022*/ 	.short	0x0018
        /*0024*/ 	.byte	0x00, 0xf5, 0x21, 0x00


	//----- nvinfo : EIATTR_KPARAM_INFO
	.align		4
.L_11:
        /*0028*/ 	.byte	0x04, 0x17
        /*002a*/ 	.short	(.L_13 - .L_12)
.L_12:
        /*002c*/ 	.word	0x00000000
        /*0030*/ 	.short	0x0002
        /*0032*/ 	.short	0x0010
        /*0034*/ 	.byte	0x00, 0xf5, 0x21, 0x00


	//----- nvinfo : EIATTR_KPARAM_INFO
	.align		4
.L_13:
        /*0038*/ 	.byte	0x04, 0x17
        /*003a*/ 	.short	(.L_15 - .L_14)
.L_14:
        /*003c*/ 	.word	0x00000000
        /*0040*/ 	.short	0x0001
        /*0042*/ 	.short	0x0008
        /*0044*/ 	.byte	0x00, 0xf5, 0x21, 0x00


	//----- nvinfo : EIATTR_KPARAM_INFO
	.align		4
.L_15:
        /*0048*/ 	.byte	0x04, 0x17
        /*004a*/ 	.short	(.L_17 - .L_16)
.L_16:
        /*004c*/ 	.word	0x00000000
        /*0050*/ 	.short	0x0000
        /*0052*/ 	.short	0x0000
        /*0054*/ 	.byte	0x00, 0xf5, 0x21, 0x00


	//----- nvinfo : EIATTR_SPARSE_MMA_MASK
	.align		4
.L_17:
        /*0058*/ 	.byte	0x03, 0x50
        /*005a*/ 	.short	0x0000


	//----- nvinfo : EIATTR_MAXREG_COUNT
	.align		4
        /*005c*/ 	.byte	0x03, 0x1b
        /*005e*/ 	.short	0x00ff


	//----- nvinfo : EIATTR_MERCURY_ISA_VERSION
	.align		4
        /*0060*/ 	.byte	0x03, 0x5f
        /*0062*/ 	.short	0x0101


	//----- nvinfo : EIATTR_VRC_CTA_INIT_COUNT
	.align		4
        /*0064*/ 	.byte	0x02, 0x4a
	.zero		1
	.zero		1


	//----- nvinfo : EIATTR_EXIT_INSTR_OFFSETS
	.align		4
        /*0068*/ 	.byte	0x04, 0x1c
        /*006a*/ 	.short	(.L_19 - .L_18)


	//   ....[0]....
.L_18:
        /*006c*/ 	.word	0x00000060


	//   ....[1]....
        /*0070*/ 	.word	0x00000140


	//   ....[2]....
        /*0074*/ 	.word	0x00000250


	//   ....[3]....
        /*0078*/ 	.word	0x00001380


	//----- nvinfo : EIATTR_CBANK_PARAM_SIZE
	.align		4
.L_19:
        /*007c*/ 	.byte	0x03, 0x19
        /*007e*/ 	.short	0x0028


	//----- nvinfo : EIATTR_PARAM_CBANK
	.align		4
        /*0080*/ 	.byte	0x04, 0x0a
        /*0082*/ 	.short	(.L_21 - .L_20)
	.align		4
.L_20:
        /*0084*/ 	.word	index@(.nv.constant0._Z12remove_emptyPfPiS_S0_S0_)
        /*0088*/ 	.short	0x0380
        /*008a*/ 	.short	0x0028


	//----- nvinfo : EIATTR_SW_WAR
	.align		4
.L_21:
        /*008c*/ 	.byte	0x04, 0x36
        /*008e*/ 	.short	(.L_23 - .L_22)
.L_22:
        /*0090*/ 	.word	0x00000008
.L_23:


//--------------------- .nv.callgraph             --------------------------
	.section	.nv.callgraph,"",@"SHT_CUDA_CALLGRAPH"
	.align	4
	.sectionentsize	8
	.align		4
        /*0000*/ 	.word	0x00000000
	.align		4
        /*0004*/ 	.word	0xffffffff
	.align		4
        /*0008*/ 	.word	0x00000000
	.align		4
        /*000c*/ 	.word	0xfffffffe
	.align		4
        /*0010*/ 	.word	0x00000000
	.align		4
        /*0014*/ 	.word	0xfffffffd
	.align		4
        /*0018*/ 	.word	0x00000000
	.align		4
        /*001c*/ 	.word	0xfffffffc


//--------------------- .text._Z12remove_emptyPfPiS_S0_S0_ --------------------------
	.section	.text._Z12remove_emptyPfPiS_S0_S0_,"ax",@progbits
	.align	128
        .global         _Z12remove_emptyPfPiS_S0_S0_
        .type           _Z12remove_emptyPfPiS_S0_S0_,@function
        .size           _Z12remove_emptyPfPiS_S0_S0_,(.L_x_7 - _Z12remove_emptyPfPiS_S0_S0_)
        .other          _Z12remove_emptyPfPiS_S0_S0_,@"STO_CUDA_ENTRY STV_DEFAULT"
_Z12remove_emptyPfPiS_S0_S0_:
.text._Z12remove_emptyPfPiS_S0_S0_:
[----:B------:R-:W-:Y:S08]  /*0000*/  LDC R1, c[0x0][0x37c] ;  /* 0x0000df00ff017b82 */ /* 0x000ff00000000800 */
[----:B------:R-:W0:Y:S01]  /*0010*/  LDC.64 R2, c[0x0][0x398] ;  /* 0x0000e600ff027b82 */ /* 0x000e220000000a00 */
[----:B------:R-:W0:Y:S02]  /*0020*/  LDCU.64 UR4, c[0x0][0x358] ;  /* 0x00006b00ff0477ac */ /* 0x000e240008000a00 */
[----:B0-----:R-:W2:Y:S01]  /*0030*/  LDG.E R3, desc[UR4][R2.64] ;  /* 0x0000000402037981 */ /* 0x001ea2000c1e1900 */
[----:B------:R-:W2:Y:S02]  /*0040*/  S2R R0, SR_CTAID.X ;  /* 0x0000000000007919 */ /* 0x000ea40000002500 */
[----:B--2---:R-:W-:-:S13]  /*0050*/  ISETP.GE.AND P0, PT, R0, R3, PT ;  /* 0x000000030000720c */ /* 0x004fda0003f06270 */
[----:B------:R-:W-:Y:S05]  /*0060*/  @P0 EXIT ;  /* 0x000000000000094d */ /* 0x000fea0003800000 */
[----:B------:R-:W0:Y:S08]  /*0070*/  LDC.64 R6, c[0x0][0x3a0] ;  /* 0x0000e800ff067b82 */ /* 0x000e300000000a00 */
[----:B------:R-:W1:Y:S01]  /*0080*/  LDC.64 R4, c[0x0][0x388] ;  /* 0x0000e200ff047b82 */ /* 0x000e620000000a00 */
[----:B------:R-:W-:Y:S01]  /*0090*/  IMAD.SHL.U32 R9, R0, 0x4, RZ ;  /* 0x0000000400097824 */ /* 0x000fe200078e00ff */
[----:B0-----:R-:W2:Y:S04]  /*00a0*/  LDG.E R3, desc[UR4][R6.64+0x8] ;  /* 0x0000080406037981 */ /* 0x001ea8000c1e1900 */
[----:B------:R0:W5:Y:S01]  /*00b0*/  LDG.E R11, desc[UR4][R6.64] ;  /* 0x00000004060b7981 */ /* 0x000162000c1e1900 */
[----:B-1----:R-:W-:-:S03]  /*00c0*/  IMAD.WIDE.U32 R4, R9, 0x4, R4 ;  /* 0x0000000409047825 */ /* 0x002fc600078e0004 */
[----:B------:R0:W5:Y:S04]  /*00d0*/  LDG.E R13, desc[UR4][R6.64+0x4] ;  /* 0x00000404060d7981 */ /* 0x000168000c1e1900 */
[----:B------:R0:W5:Y:S04]  /*00e0*/  LDG.E R2, desc[UR4][R4.64] ;  /* 0x0000000404027981 */ /* 0x000168000c1e1900 */
[----:B------:R0:W5:Y:S04]  /*00f0*/  LDG.E R9, desc[UR4][R4.64+0x8] ;  /* 0x0000080404097981 */ /* 0x000168000c1e1900 */
[----:B------:R0:W5:Y:S04]  /*0100*/  LDG.E R8, desc[UR4][R4.64+0x4] ;  /* 0x0000040404087981 */ /* 0x000168000c1e1900 */
[----:B------:R0:W5:Y:S01]  /*0110*/  LDG.E R10, desc[UR4][R4.64+0xc] ;  /* 0x00000c04040a7981 */ /* 0x000162000c1e1900 */
[----:B------:R-:W2:Y:S02]  /*0120*/  S2R R12, SR_TID.X ;  /* 0x00000000000c7919 */ /* 0x000ea40000002100 */
[----:B--2---:R-:W-:-:S13]  /*0130*/  ISETP.GE.AND P0, PT, R12, R3, PT ;  /* 0x000000030c00720c */ /* 0x004fda0003f06270 */
[----:B0-----:R-:W-:Y:S05]  /*0140*/  @P0 EXIT ;  /* 0x000000000000094d */ /* 0x001fea0003800000 */
[----:B------:R-:W0:Y:S01]  /*0150*/  S2R R6, SR_CTAID.Y ;  /* 0x0000000000067919 */ /* 0x000e220000002600 */
[----:B-----5:R-:W-:Y:S01]  /*0160*/  VIMNMX R2, PT, PT, RZ, R2, !PT ;  /* 0x00000002ff027248 */ /* 0x020fe20007fe0100 */
[----:B------:R-:W-:Y:S01]  /*0170*/  VIADD R5, R11, 0xffffffff ;  /* 0xffffffff0b057836 */ /* 0x000fe20000000000 */
[----:B------:R-:W-:Y:S02]  /*0180*/  VIMNMX R4, PT, PT, RZ, R9, !PT ;  /* 0x00000009ff047248 */ /* 0x000fe40007fe0100 */
[-C--:B------:R-:W-:Y:S02]  /*0190*/  ISETP.GE.AND P0, PT, R2, R11.reuse, PT ;  /* 0x0000000b0200720c */ /* 0x080fe40003f06270 */
[----:B------:R-:W-:Y:S02]  /*01a0*/  ISETP.GE.AND P1, PT, R4, R11, PT ;  /* 0x0000000b0400720c */ /* 0x000fe40003f26270 */
[-C--:B------:R-:W-:Y:S02]  /*01b0*/  SEL R2, R2, R5.reuse, !P0 ;  /* 0x0000000502027207 */ /* 0x080fe40004000000 */
[----:B------:R-:W-:-:S02]  /*01c0*/  SEL R5, R4, R5, !P1 ;  /* 0x0000000504057207 */ /* 0x000fc40004800000 */
[----:B------:R-:W-:Y:S02]  /*01d0*/  VIMNMX R8, PT, PT, RZ, R8, !PT ;  /* 0x00000008ff087248 */ /* 0x000fe40007fe0100 */
[----:B------:R-:W-:Y:S01]  /*01e0*/  VIMNMX R10, PT, PT, RZ, R10, !PT ;  /* 0x0000000aff0a7248 */ /* 0x000fe20007fe0100 */
[----:B------:R-:W-:Y:S01]  /*01f0*/  IMAD.IADD R5, R5, 0x1, -R2 ;  /* 0x0000000105057824 */ /* 0x000fe200078e0a02 */
[-C--:B------:R-:W-:Y:S02]  /*0200*/  ISETP.GE.AND P0, PT, R8, R13.reuse, PT ;  /* 0x0000000d0800720c */ /* 0x080fe40003f06270 */
[----:B------:R-:W-:Y:S02]  /*0210*/  ISETP.GE.AND P1, PT, R10, R13, PT ;  /* 0x0000000d0a00720c */ /* 0x000fe40003f26270 */
[----:B0-----:R-:W-:Y:S01]  /*0220*/  ISETP.GE.AND P2, PT, R6, R5, PT ;  /* 0x000000050600720c */ /* 0x001fe20003f46270 */
[----:B------:R-:W-:-:S05]  /*0230*/  VIADD R5, R13, 0xffffffff ;  /* 0xffffffff0d057836 */ /* 0x000fca0000000000 */
[----:B------:R-:W-:-:S07]  /*0240*/  SEL R8, R8, R5, !P0 ;  /* 0x0000000508087207 */ /* 0x000fce0004000000 */
[----:B------:R-:W-:Y:S05]  /*0250*/  @P2 EXIT ;  /* 0x000000000000294d */ /* 0x000fea0003800000 */
[----:B------:R-:W-:Y:S01]  /*0260*/  IMAD.IADD R2, R2, 0x1, R6 ;  /* 0x0000000102027824 */ /* 0x000fe200078e0206 */
[----:B------:R-:W-:Y:S01]  /*0270*/  SEL R5, R10, R5, !P1 ;  /* 0x000000050a057207 */ /* 0x000fe20004800000 */
[----:B------:R-:W-:Y:S02]  /*0280*/  IMAD.MOV.U32 R20, RZ, RZ, RZ ;  /* 0x000000ffff147224 */ /* 0x000fe400078e00ff */
[--C-:B------:R-:W-:Y:S02]  /*0290*/  IMAD R4, R13, R2, R8.reuse ;  /* 0x000000020d047224 */ /* 0x100fe400078e0208 */
[----:B------:R-:W-:Y:S02]  /*02a0*/  IMAD.IADD R2, R5, 0x1, -R8 ;  /* 0x0000000105027824 */ /* 0x000fe400078e0a08 */
[----:B------:R-:W-:-:S03]  /*02b0*/  IMAD R6, R3, R4, RZ ;  /* 0x0000000403067224 */ /* 0x000fc600078e02ff */
[----:B------:R-:W-:Y:S02]  /*02c0*/  ISETP.GE.AND P0, PT, R2, 0x1, PT ;  /* 0x000000010200780c */ /* 0x000fe40003f06270 */
[----:B------:R-:W-:-:S04]  /*02d0*/  IADD3 R4, P1, PT, R6, R12, RZ ;  /* 0x0000000c06047210 */ /* 0x000fc80007f3e0ff */
[----:B------:R-:W-:-:S07]  /*02e0*/  LEA.HI.X.SX32 R6, R6, RZ, 0x1, P1 ;  /* 0x000000ff06067211 */ /* 0x000fce00008f0eff */
[----:B------:R-:W-:Y:S05]  /*02f0*/  @!P0 BRA `(.L_x_0) ;  /* 0x0000000c00f88947 */ /* 0x000fea0003800000 */
[----:B------:R-:W-:Y:S02]  /*0300*/  IMAD.IADD R5, R8, 0x1, -R5 ;  /* 0x0000000108057824 */ /* 0x000fe400078e0a05 */
[----:B------:R-:W-:Y:S02]  /*0310*/  IMAD.MOV.U32 R20, RZ, RZ, RZ ;  /* 0x000000ffff147224 */ /* 0x000fe400078e00ff */
[----:B------:R-:W-:Y:S01]  /*0320*/  IMAD.MOV.U32 R18, RZ, RZ, RZ ;  /* 0x000000ffff127224 */ /* 0x000fe200078e00ff */
[----:B------:R-:W-:-:S13]  /*0330*/  ISETP.GT.U32.AND P0, PT, R5, -0x10, PT ;  /* 0xfffffff00500780c */ /* 0x000fda0003f04070 */
[----:B------:R-:W-:Y:S05]  /*0340*/  @P0 BRA `(.L_x_1) ;  /* 0x0000000800200947 */ /* 0x000fea0003800000 */
[----:B------:R-:W-:Y:S01]  /*0350*/  LOP3.LUT R18, R2, 0x7ffffff0, RZ, 0xc0, !PT ;  /* 0x7ffffff002127812 */ /* 0x000fe200078ec0ff */
[C---:B------:R-:W-:Y:S01]  /*0360*/  IMAD.SHL.U32 R26, R3.reuse, 0x2, RZ ;  /* 0x00000002031a7824 */ /* 0x040fe200078e00ff */
[----:B------:R-:W0:Y:S01]  /*0370*/  LDCU.64 UR6, c[0x0][0x390] ;  /* 0x00007200ff0677ac */ /* 0x000e220008000a00 */
[C---:B------:R-:W-:Y:S02]  /*0380*/  IMAD R7, R3.reuse, 0x3, RZ ;  /* 0x0000000303077824 */ /* 0x040fe400078e02ff */
[C---:B------:R-:W-:Y:S02]  /*0390*/  IMAD.SHL.U32 R9, R3.reuse, 0x4, RZ ;  /* 0x0000000403097824 */ /* 0x040fe400078e00ff */
[C---:B------:R-:W-:Y:S02]  /*03a0*/  IMAD R11, R3.reuse, 0x5, RZ ;  /* 0x00000005030b7824 */ /* 0x040fe400078e02ff */
[C---:B------:R-:W-:Y:S02]  /*03b0*/  IMAD R13, R3.reuse, 0x6, RZ ;  /* 0x00000006030d7824 */ /* 0x040fe400078e02ff */
[----:B------:R-:W-:-:S02]  /*03c0*/  IMAD R15, R3, 0x7, RZ ;  /* 0x00000007030f7824 */ /* 0x000fc400078e02ff */
[C---:B------:R-:W-:Y:S02]  /*03d0*/  IMAD.SHL.U32 R17, R3.reuse, 0x8, RZ ;  /* 0x0000000803117824 */ /* 0x040fe400078e00ff */
[C---:B------:R-:W-:Y:S02]  /*03e0*/  IMAD R19, R3.reuse, 0x9, RZ ;  /* 0x0000000903137824 */ /* 0x040fe400078e02ff */
[C---:B------:R-:W-:Y:S02]  /*03f0*/  IMAD R27, R3.reuse, 0xa, RZ ;  /* 0x0000000a031b7824 */ /* 0x040fe400078e02ff */
[C---:B------:R-:W-:Y:S02]  /*0400*/  IMAD R29, R3.reuse, 0xb, RZ ;  /* 0x0000000b031d7824 */ /* 0x040fe400078e02ff */
[C---:B------:R-:W-:Y:S02]  /*0410*/  IMAD R8, R3.reuse, 0xc, RZ ;  /* 0x0000000c03087824 */ /* 0x040fe400078e02ff */
[----:B------:R-:W-:-:S02]  /*0420*/  IMAD R10, R3, 0xd, RZ ;  /* 0x0000000d030a7824 */ /* 0x000fc400078e02ff */
[C---:B------:R-:W-:Y:S02]  /*0430*/  IMAD R12, R3.reuse, 0xe, RZ ;  /* 0x0000000e030c7824 */ /* 0x040fe400078e02ff */
[----:B------:R-:W-:Y:S02]  /*0440*/  IMAD R14, R3, 0xf, RZ ;  /* 0x0000000f030e7824 */ /* 0x000fe400078e02ff */
[----:B------:R-:W-:Y:S02]  /*0450*/  IMAD.MOV.U32 R20, RZ, RZ, RZ ;  /* 0x000000ffff147224 */ /* 0x000fe400078e00ff */
[----:B------:R-:W-:Y:S02]  /*0460*/  IMAD.MOV.U32 R16, RZ, RZ, RZ ;  /* 0x000000ffff107224 */ /* 0x000fe400078e00ff */
[----:B------:R-:W-:Y:S02]  /*0470*/  IMAD.MOV.U32 R5, RZ, RZ, R3 ;  /* 0x000000ffff057224 */ /* 0x000fe400078e0003 */
[----:B0-----:R-:W-:-:S07]  /*0480*/  IMAD.MOV R18, RZ, RZ, -R18 ;  /* 0x000000ffff127224 */ /* 0x001fce00078e0a12 */
.L_x_2:
[----:B------:R-:W-:-:S04]  /*0490*/  IADD3 R21, P0, PT, R16, R4, RZ ;  /* 0x0000000410157210 */ /* 0x000fc80007f1e0ff */
[----:B------:R-:W-:Y:S02]  /*04a0*/  LEA.HI.X.SX32 R22, R16, R6, 0x1, P0 ;  /* 0x0000000610167211 */ /* 0x000fe400000f0eff */
[----:B------:R-:W-:-:S04]  /*04b0*/  LEA R24, P0, R21, UR6, 0x2 ;  /* 0x0000000615187c11 */ /* 0x000fc8000f8010ff */
[----:B------:R-:W-:-:S06]  /*04c0*/  LEA.HI.X R25, R21, UR7, R22, 0x2, P0 ;  /* 0x0000000715197c11 */ /* 0x000fcc00080f1416 */
[----:B------:R-:W2:Y:S01]  /*04d0*/  LDG.E R25, desc[UR4][R24.64] ;  /* 0x0000000418197981 */ /* 0x000ea2000c1e1900 */
[----:B------:R-:W-:-:S04]  /*04e0*/  IADD3 R21, P0, PT, R5, R4, RZ ;  /* 0x0000000405157210 */ /* 0x000fc80007f1e0ff */
[----:B------:R-:W-:Y:S01]  /*04f0*/  LEA.HI.X.SX32 R28, R5, R6, 0x1, P0 ;  /* 0x00000006051c7211 */ /* 0x000fe200000f0eff */
[----:B--2---:R-:W-:Y:S01]  /*0500*/  FADD R22, R25, R20 ;  /* 0x0000001419167221 */ /* 0x004fe20000000000 */
[----:B------:R-:W-:-:S04]  /*0510*/  LEA R20, P0, R21, UR6, 0x2 ;  /* 0x0000000615147c11 */ /* 0x000fc8000f8010ff */
[----:B------:R-:W-:-:S06]  /*0520*/  LEA.HI.X R21, R21, UR7, R28, 0x2, P0 ;  /* 0x0000000715157c11 */ /* 0x000fcc00080f141c */
[----:B------:R0:W2:Y:S01]  /*0530*/  LDG.E R21, desc[UR4][R20.64] ;  /* 0x0000000414157981 */ /* 0x0000a2000c1e1900 */
[----:B------:R-:W-:-:S04]  /*0540*/  IADD3 R23, P0, PT, R26, R4, RZ ;  /* 0x000000041a177210 */ /* 0x000fc80007f1e0ff */
[----:B0-----:R-:W-:Y:S01]  /*0550*/  LEA.HI.X.SX32 R20, R26, R6, 0x1, P0 ;  /* 0x000000061a147211 */ /* 0x001fe200000f0eff */
[----:B--2---:R-:W-:Y:S01]  /*0560*/  FADD R28, R22, R21 ;  /* 0x00000015161c7221 */ /* 0x004fe20000000000 */
[----:B------:R-:W-:-:S04]  /*0570*/  LEA R22, P0, R23, UR6, 0x2 ;  /* 0x0000000617167c11 */ /* 0x000fc8000f8010ff */
[----:B------:R-:W-:Y:S02]  /*0580*/  LEA.HI.X R23, R23, UR7, R20, 0x2, P0 ;  /* 0x0000000717177c11 */ /* 0x000fe400080f1414 */
[----:B------:R-:W-:-:S04]  /*0590*/  IADD3 R25, P0, PT, R7, R4, RZ ;  /* 0x0000000407197210 */ /* 0x000fc80007f1e0ff */
[----:B------:R-:W-:Y:S01]  /*05a0*/  LEA.HI.X.SX32 R20, R7, R6, 0x1, P0 ;  /* 0x0000000607147211 */ /* 0x000fe200000f0eff */
[----:B------:R0:W2:Y:S01]  /*05b0*/  LDG.E R23, desc[UR4][R22.64] ;  /* 0x0000000416177981 */ /* 0x0000a2000c1e1900 */
[----:B------:R-:W-:-:S04]  /*05c0*/  LEA R24, P0, R25, UR6, 0x2 ;  /* 0x0000000619187c11 */ /* 0x000fc8000f8010ff */
[----:B------:R-:W-:-:S06]  /*05d0*/  LEA.HI.X R25, R25, UR7, R20, 0x2, P0 ;  /* 0x0000000719197c11 */ /* 0x000fcc00080f1414 */
[----:B------:R-:W3:Y:S01]  /*05e0*/  LDG.E R25, desc[UR4][R24.64] ;  /* 0x0000000418197981 */ /* 0x000ee2000c1e1900 */
[----:B------:R-:W-:-:S04]  /*05f0*/  IADD3 R21, P0, PT, R9, R4, RZ ;  /* 0x0000000409157210 */ /* 0x000fc80007f1e0ff */
[----:B0-----:R-:W-:Y:S02]  /*0600*/  LEA.HI.X.SX32 R22, R9, R6, 0x1, P0 ;  /* 0x0000000609167211 */ /* 0x001fe400000f0eff */
[----:B------:R-:W-:-:S04]  /*0610*/  LEA R20, P0, R21, UR6, 0x2 ;  /* 0x0000000615147c11 */ /* 0x000fc8000f8010ff */
[----:B------:R-:W-:-:S06]  /*0620*/  LEA.HI.X R21, R21, UR7, R22, 0x2, P0 ;  /* 0x0000000715157c11 */ /* 0x000fcc00080f1416 */
[----:B------:R0:W4:Y:S01]  /*0630*/  LDG.E R21, desc[UR4][R20.64] ;  /* 0x0000000414157981 */ /* 0x000122000c1e1900 */
[----:B--2---:R-:W-:Y:S01]  /*0640*/  FADD R28, R28, R23 ;  /* 0x000000171c1c7221 */ /* 0x004fe20000000000 */
[----:B------:R-:W-:-:S04]  /*0650*/  IADD3 R23, P0, PT, R11, R4, RZ ;  /* 0x000000040b177210 */ /* 0x000fc80007f1e0ff */
[----:B0-----:R-:W-:Y:S02]  /*0660*/  LEA.HI.X.SX32 R20, R11, R6, 0x1, P0 ;  /* 0x000000060b147211 */ /* 0x001fe400000f0eff */
[----:B------:R-:W-:Y:S01]  /*0670*/  LEA R22, P0, R23, UR6, 0x2 ;  /* 0x0000000617167c11 */ /* 0x000fe2000f8010ff */
[----:B---3--:R-:W-:-:S03]  /*0680*/  FADD R28, R28, R25 ;  /* 0x000000191c1c7221 */ /* 0x008fc60000000000 */
[----:B------:R-:W-:Y:S02]  /*0690*/  LEA.HI.X R23, R23, UR7, R20, 0x2, P0 ;  /* 0x0000000717177c11 */ /* 0x000fe400080f1414 */
[----:B------:R-:W-:-:S04]  /*06a0*/  IADD3 R25, P0, PT, R13, R4, RZ ;  /* 0x000000040d197210 */ /* 0x000fc80007f1e0ff */
[----:B------:R-:W-:Y:S01]  /*06b0*/  LEA.HI.X.SX32 R20, R13, R6, 0x1, P0 ;  /* 0x000000060d147211 */ /* 0x000fe200000f0eff */
[----:B------:R0:W2:Y:S01]  /*06c0*/  LDG.E R23, desc[UR4][R22.64] ;  /* 0x0000000416177981 */ /* 0x0000a2000c1e1900 */
[----:B------:R-:W-:-:S04]  /*06d0*/  LEA R24, P0, R25, UR6, 0x2 ;  /* 0x0000000619187c11 */ /* 0x000fc8000f8010ff */
[----:B------:R-:W-:-:S06]  /*06e0*/  LEA.HI.X R25, R25, UR7, R20, 0x2, P0 ;  /* 0x0000000719197c11 */ /* 0x000fcc00080f1414 */
[----:B------:R-:W3:Y:S01]  /*06f0*/  LDG.E R25, desc[UR4][R24.64] ;  /* 0x0000000418197981 */ /* 0x000ee2000c1e1900 */
[----:B----4-:R-:W-:Y:S01]  /*0700*/  FADD R28, R28, R21 ;  /* 0x000000151c1c7221 */ /* 0x010fe20000000000 */
        /* <DEDUP_REMOVED lines=49> */
[----:B------:R-:W2:Y:S01]  /*0a20*/  LDG.E R23, desc[UR4][R22.64] ;  /* 0x0000000416177981 */ /* 0x000ea2000c1e1900 */
[----:B------:R-:W-:-:S04]  /*0a30*/  LEA R24, P0, R25, UR6, 0x2 ;  /* 0x0000000619187c11 */ /* 0x000fc8000f8010ff */
[----:B------:R-:W-:-:S06]  /*0a40*/  LEA.HI.X R25, R25, UR7, R20, 0x2, P0 ;  /* 0x0000000719197c11 */ /* 0x000fcc00080f1414 */
[----:B------:R-:W3:Y:S01]  /*0a50*/  LDG.E R25, desc[UR4][R24.64] ;  /* 0x0000000418197981 */ /* 0x000ee2000c1e1900 */
[----:B------:R-:W-:-:S05]  /*0a60*/  VIADD R18, R18, 0x10 ;  /* 0x0000001012127836 */ /* 0x000fca0000000000 */
[----:B------:R-:W-:Y:S01]  /*0a70*/  ISETP.NE.AND P0, PT, R18, RZ, PT ;  /* 0x000000ff1200720c */ /* 0x000fe20003f05270 */
[----:B----4-:R-:W-:Y:S01]  /*0a80*/  FADD R28, R28, R21 ;  /* 0x000000151c1c7221 */ /* 0x010fe20000000000 */
[C---:B------:R-:W-:Y:S02]  /*0a90*/  IMAD R16, R3.reuse, 0x10, R16 ;  /* 0x0000001003107824 */ /* 0x040fe400078e0210 */
[C---:B------:R-:W-:Y:S02]  /*0aa0*/  IMAD R5, R3.reuse, 0x10, R5 ;  /* 0x0000001003057824 */ /* 0x040fe400078e0205 */
[C---:B------:R-:W-:Y:S02]  /*0ab0*/  IMAD R26, R3.reuse, 0x10, R26 ;  /* 0x00000010031a7824 */ /* 0x040fe400078e021a */
[C---:B------:R-:W-:Y:S02]  /*0ac0*/  IMAD R7, R3.reuse, 0x10, R7 ;  /* 0x0000001003077824 */ /* 0x040fe400078e0207 */
[----:B------:R-:W-:-:S02]  /*0ad0*/  IMAD R9, R3, 0x10, R9 ;  /* 0x0000001003097824 */ /* 0x000fc400078e0209 */
[C---:B------:R-:W-:Y:S02]  /*0ae0*/  IMAD R11, R3.reuse, 0x10, R11 ;  /* 0x00000010030b7824 */ /* 0x040fe400078e020b */
        /* <DEDUP_REMOVED lines=9> */
[----:B------:R-:W-:Y:S02]  /*0b80*/  IMAD R14, R3, 0x10, R14 ;  /* 0x00000010030e7824 */ /* 0x000fe400078e020e */
[----:B--2---:R-:W-:-:S04]  /*0b90*/  FADD R28, R28, R23 ;  /* 0x000000171c1c7221 */ /* 0x004fc80000000000 */
[----:B---3--:R-:W-:Y:S01]  /*0ba0*/  FADD R20, R28, R25 ;  /* 0x000000191c147221 */ /* 0x008fe20000000000 */
[----:B------:R-:W-:Y:S06]  /*0bb0*/  @P0 BRA `(.L_x_2) ;  /* 0xfffffff800340947 */ /* 0x000fec000383ffff */
[----:B------:R-:W-:-:S07]  /*0bc0*/  LOP3.LUT R18, R2, 0x7ffffff0, RZ, 0xc0, !PT ;  /* 0x7ffffff002127812 */ /* 0x000fce00078ec0ff */
.L_x_1:
[----:B------:R-:W-:-:S13]  /*0bd0*/  LOP3.LUT P0, R5, R2, 0xf, RZ, 0xc0, !PT ;  /* 0x0000000f02057812 */ /* 0x000fda000780c0ff */
[----:B------:R-:W-:Y:S05]  /*0be0*/  @!P0 BRA `(.L_x_0) ;  /* 0x0000000400bc8947 */ /* 0x000fea0003800000 */
[----:B------:R-:W-:Y:S02]  /*0bf0*/  ISETP.GE.U32.AND P1, PT, R5, 0x8, PT ;  /* 0x000000080500780c */ /* 0x000fe40003f26070 */
[----:B------:R-:W-:-:S04]  /*0c00*/  LOP3.LUT R21, R2, 0x7, RZ, 0xc0, !PT ;  /* 0x0000000702157812 */ /* 0x000fc800078ec0ff */
[----:B------:R-:W-:-:S07]  /*0c10*/  ISETP.NE.AND P0, PT, R21, RZ, PT ;  /* 0x000000ff1500720c */ /* 0x000fce0003f05270 */
[----:B------:R-:W-:Y:S06]  /*0c20*/  @!P1 BRA `(.L_x_3) ;  /* 0x0000000000e89947 */ /* 0x000fec0003800000 */
[----:B------:R-:W0:Y:S01]  /*0c30*/  LDCU.64 UR6, c[0x0][0x390] ;  /* 0x00007200ff0677ac */ /* 0x000e220008000a00 */
[----:B------:R-:W-:-:S04]  /*0c40*/  IMAD R5, R3, R18, RZ ;  /* 0x0000001203057224 */ /* 0x000fc800078e02ff */
[----:B------:R-:W-:Y:S01]  /*0c50*/  IMAD.IADD R7, R3, 0x1, R5 ;  /* 0x0000000103077824 */ /* 0x000fe200078e0205 */
[----:B------:R-:W-:-:S04]  /*0c60*/  IADD3 R10, P1, PT, R5, R4, RZ ;  /* 0x00000004050a7210 */ /* 0x000fc80007f3e0ff */
[----:B------:R-:W-:Y:S02]  /*0c70*/  IADD3 R8, P2, PT, R7, R4, RZ ;  /* 0x0000000407087210 */ /* 0x000fe40007f5e0ff */
[-C--:B------:R-:W-:Y:S01]  /*0c80*/  LEA.HI.X.SX32 R11, R5, R6.reuse, 0x1, P1 ;  /* 0x00000006050b7211 */ /* 0x080fe200008f0eff */
[----:B------:R-:W-:Y:S01]  /*0c90*/  IMAD.IADD R5, R3, 0x1, R7 ;  /* 0x0000000103057824 */ /* 0x000fe200078e0207 */
[----:B------:R-:W-:Y:S02]  /*0ca0*/  LEA.HI.X.SX32 R7, R7, R6, 0x1, P2 ;  /* 0x0000000607077211 */ /* 0x000fe400010f0eff */
[----:B0-----:R-:W-:Y:S02]  /*0cb0*/  LEA R12, P1, R10, UR6, 0x2 ;  /* 0x000000060a0c7c11 */ /* 0x001fe4000f8210ff */
[----:B------:R-:W-:Y:S02]  /*0cc0*/  LEA R16, P2, R8, UR6, 0x2 ;  /* 0x0000000608107c11 */ /* 0x000fe4000f8410ff */
[----:B------:R-:W-:-:S02]  /*0cd0*/  IADD3 R9, P3, PT, R5, R4, RZ ;  /* 0x0000000405097210 */ /* 0x000fc40007f7e0ff */
[----:B------:R-:W-:Y:S02]  /*0ce0*/  LEA.HI.X R13, R10, UR7, R11, 0x2, P1 ;  /* 0x000000070a0d7c11 */ /* 0x000fe400088f140b */
[----:B------:R-:W-:Y:S01]  /*0cf0*/  LEA.HI.X R17, R8, UR7, R7, 0x2, P2 ;  /* 0x0000000708117c11 */ /* 0x000fe200090f1407 */
[----:B------:R-:W-:Y:S01]  /*0d00*/  IMAD.IADD R7, R3, 0x1, R5 ;  /* 0x0000000103077824 */ /* 0x000fe200078e0205 */
[----:B------:R-:W-:Y:S02]  /*0d10*/  LEA.HI.X.SX32 R10, R5, R6, 0x1, P3 ;  /* 0x00000006050a7211 */ /* 0x000fe400018f0eff */
[----:B------:R-:W-:Y:S01]  /*0d20*/  LEA R14, P1, R9, UR6, 0x2 ;  /* 0x00000006090e7c11 */ /* 0x000fe2000f8210ff */
[----:B------:R0:W2:Y:S01]  /*0d30*/  LDG.E R5, desc[UR4][R12.64] ;  /* 0x000000040c057981 */ /* 0x0000a2000c1e1900 */
[----:B------:R-:W-:Y:S02]  /*0d40*/  IADD3 R8, P2, PT, R7, R4, RZ ;  /* 0x0000000407087210 */ /* 0x000fe40007f5e0ff */
[----:B------:R-:W-:Y:S01]  /*0d50*/  LEA.HI.X R15, R9, UR7, R10, 0x2, P1 ;  /* 0x00000007090f7c11 */ /* 0x000fe200088f140a */
[----:B------:R-:W-:Y:S01]  /*0d60*/  IMAD.IADD R9, R3, 0x1, R7 ;  /* 0x0000000103097824 */ /* 0x000fe200078e0207 */
[----:B------:R-:W-:-:S02]  /*0d70*/  LEA.HI.X.SX32 R11, R7, R6, 0x1, P2 ;  /* 0x00000006070b7211 */ /* 0x000fc400010f0eff */
[C---:B------:R-:W-:Y:S01]  /*0d80*/  LEA R10, P1, R8.reuse, UR6, 0x2 ;  /* 0x00000006080a7c11 */ /* 0x040fe2000f8210ff */
[----:B------:R-:W-:Y:S01]  /*0d90*/  IMAD.IADD R23, R3, 0x1, R9 ;  /* 0x0000000103177824 */ /* 0x000fe200078e0209 */
[----:B------:R-:W-:Y:S01]  /*0da0*/  IADD3 R22, P2, PT, R9, R4, RZ ;  /* 0x0000000409167210 */ /* 0x000fe20007f5e0ff */
[----:B------:R1:W3:Y:S01]  /*0db0*/  LDG.E R7, desc[UR4][R16.64] ;  /* 0x0000000410077981 */ /* 0x0002e2000c1e1900 */
[----:B------:R-:W-:Y:S01]  /*0dc0*/  LEA.HI.X R11, R8, UR7, R11, 0x2, P1 ;  /* 0x00000007080b7c11 */ /* 0x000fe200088f140b */
[----:B------:R-:W-:Y:S01]  /*0dd0*/  IMAD.IADD R25, R3, 0x1, R23 ;  /* 0x0000000103197824 */ /* 0x000fe200078e0217 */
[----:B------:R-:W-:Y:S01]  /*0de0*/  LEA.HI.X.SX32 R9, R9, R6, 0x1, P2 ;  /* 0x0000000609097211 */ /* 0x000fe200010f0eff */
[----:B------:R4:W5:Y:S01]  /*0df0*/  LDG.E R19, desc[UR4][R14.64] ;  /* 0x000000040e137981 */ /* 0x000962000c1e1900 */
[C---:B------:R-:W-:Y:S02]  /*0e00*/  LEA R8, P1, R22.reuse, UR6, 0x2 ;  /* 0x0000000616087c11 */ /* 0x040fe4000f8210ff */
[----:B0-----:R-:W-:Y:S01]  /*0e10*/  IADD3 R13, P2, PT, R23, R4, RZ ;  /* 0x00000004170d7210 */ /* 0x001fe20007f5e0ff */
[----:B------:R-:W5:Y:S01]  /*0e20*/  LDG.E R10, desc[UR4][R10.64] ;  /* 0x000000040a0a7981 */ /* 0x000f62000c1e1900 */
[----:B------:R-:W-:Y:S01]  /*0e30*/  LEA.HI.X R9, R22, UR7, R9, 0x2, P1 ;  /* 0x0000000716097c11 */ /* 0x000fe200088f1409 */
[----:B-1----:R-:W-:Y:S01]  /*0e40*/  IMAD.IADD R17, R3, 0x1, R25 ;  /* 0x0000000103117824 */ /* 0x002fe200078e0219 */
[----:B------:R-:W-:-:S02]  /*0e50*/  LEA.HI.X.SX32 R22, R23, R6, 0x1, P2 ;  /* 0x0000000617167211 */ /* 0x000fc400010f0eff */
[----:B------:R-:W-:Y:S01]  /*0e60*/  LEA R12, P1, R13, UR6, 0x2 ;  /* 0x000000060d0c7c11 */ /* 0x000fe2000f8210ff */
[----:B------:R-:W5:Y:S01]  /*0e70*/  LDG.E R8, desc[UR4][R8.64] ;  /* 0x0000000408087981 */ /* 0x000f62000c1e1900 */
[----:B------:R-:W-:Y:S02]  /*0e80*/  IADD3 R16, P2, PT, R25, R4, RZ ;  /* 0x0000000419107210 */ /* 0x000fe40007f5e0ff */
[----:B------:R-:W-:Y:S02]  /*0e90*/  LEA.HI.X R13, R13, UR7, R22, 0x2, P1 ;  /* 0x000000070d0d7c11 */ /* 0x000fe400088f1416 */
[----:B------:R-:W-:Y:S02]  /*0ea0*/  LEA.HI.X.SX32 R25, R25, R6, 0x1, P2 ;  /* 0x0000000619197211 */ /* 0x000fe400010f0eff */
[C---:B----4-:R-:W-:Y:S02]  /*0eb0*/  LEA R14, P1, R16.reuse, UR6, 0x2 ;  /* 0x00000006100e7c11 */ /* 0x050fe4000f8210ff */
[----:B------:R-:W-:Y:S01]  /*0ec0*/  IADD3 R22, P2, PT, R17, R4, RZ ;  /* 0x0000000411167210 */ /* 0x000fe20007f5e0ff */
[----:B------:R-:W4:Y:S01]  /*0ed0*/  LDG.E R13, desc[UR4][R12.64] ;  /* 0x000000040c0d7981 */ /* 0x000f22000c1e1900 */
[----:B------:R-:W-:-:S02]  /*0ee0*/  LEA.HI.X R15, R16, UR7, R25, 0x2, P1 ;  /* 0x00000007100f7c11 */ /* 0x000fc400088f1419 */
[----:B------:R-:W-:Y:S02]  /*0ef0*/  LEA.HI.X.SX32 R17, R17, R6, 0x1, P2 ;  /* 0x0000000611117211 */ /* 0x000fe400010f0eff */
[C---:B------:R-:W-:Y:S02]  /*0f00*/  LEA R16, P1, R22.reuse, UR6, 0x2 ;  /* 0x0000000616107c11 */ /* 0x040fe4000f8210ff */
[----:B------:R-:W4:Y:S02]  /*0f10*/  LDG.E R15, desc[UR4][R14.64] ;  /* 0x000000040e0f7981 */ /* 0x000f24000c1e1900 */
[----:B------:R-:W-:-:S06]  /*0f20*/  LEA.HI.X R17, R22, UR7, R17, 0x2, P1 ;  /* 0x0000000716117c11 */ /* 0x000fcc00088f1411 */
[----:B------:R-:W4:Y:S01]  /*0f30*/  LDG.E R17, desc[UR4][R16.64] ;  /* 0x0000000410117981 */ /* 0x000f22000c1e1900 */
[----:B------:R-:W-:Y:S02]  /*0f40*/  VIADD R18, R18, 0x8 ;  /* 0x0000000812127836 */ /* 0x000fe40000000000 */
[----:B--2---:R-:W-:-:S04]  /*0f50*/  FADD R20, R20, R5 ;  /* 0x0000000514147221 */ /* 0x004fc80000000000 */
[----:B---3--:R-:W-:-:S04]  /*0f60*/  FADD R20, R20, R7 ;  /* 0x0000000714147221 */ /* 0x008fc80000000000 */
[----:B-----5:R-:W-:-:S04]  /*0f70*/  FADD R19, R20, R19 ;  /* 0x0000001314137221 */ /* 0x020fc80000000000 */
[----:B------:R-:W-:-:S04]  /*0f80*/  FADD R19, R19, R10 ;  /* 0x0000000a13137221 */ /* 0x000fc80000000000 */
[----:B------:R-:W-:-:S04]  /*0f90*/  FADD R8, R19, R8 ;  /* 0x0000000813087221 */ /* 0x000fc80000000000 */
[----:B----4-:R-:W-:-:S04]  /*0fa0*/  FADD R8, R8, R13 ;  /* 0x0000000d08087221 */ /* 0x010fc80000000000 */
[----:B------:R-:W-:-:S04]  /*0fb0*/  FADD R8, R8, R15 ;  /* 0x0000000f08087221 */ /* 0x000fc80000000000 */
[----:B------:R-:W-:-:S07]  /*0fc0*/  FADD R20, R8, R17 ;  /* 0x0000001108147221 */ /* 0x000fce0000000000 */
.L_x_3:
        /* <DEDUP_REMOVED lines=15> */
[----:B------:R-:W-:Y:S01]  /*10c0*/  LEA.HI.X R11, R7, UR7, R12, 0x2, P1 ;  /* 0x00000007070b7c11 */ /* 0x000fe200088f140c */
[----:B------:R-:W-:Y:S01]  /*10d0*/  IMAD.IADD R7, R3, 0x1, R5 ;  /* 0x0000000103077824 */ /* 0x000fe200078e0205 */
[----:B------:R-:W-:-:S02]  /*10e0*/  IADD3 R15, P3, PT, R5, R4, RZ ;  /* 0x00000004050f7210 */ /* 0x000fc40007f7e0ff */
[----:B------:R-:W-:Y:S02]  /*10f0*/  LEA.HI.X R9, R13, UR7, R14, 0x2, P2 ;  /* 0x000000070d097c11 */ /* 0x000fe400090f140e */
[----:B------:R-:W-:Y:S01]  /*1100*/  LEA.HI.X.SX32 R14, R5, R6, 0x1, P3 ;  /* 0x00000006050e7211 */ /* 0x000fe200018f0eff */
[----:B------:R-:W2:Y:S01]  /*1110*/  LDG.E R11, desc[UR4][R10.64] ;  /* 0x000000040a0b7981 */ /* 0x000ea2000c1e1900 */
[----:B------:R-:W-:Y:S02]  /*1120*/  LEA R12, P1, R15, UR6, 0x2 ;  /* 0x000000060f0c7c11 */ /* 0x000fe4000f8210ff */
[----:B------:R-:W-:Y:S01]  /*1130*/  IADD3 R5, P2, PT, R7, R4, RZ ;  /* 0x0000000407057210 */ /* 0x000fe20007f5e0ff */
[----:B------:R-:W3:Y:S01]  /*1140*/  LDG.E R9, desc[UR4][R8.64] ;  /* 0x0000000408097981 */ /* 0x000ee2000c1e1900 */
[----:B------:R-:W-:Y:S02]  /*1150*/  LEA.HI.X R13, R15, UR7, R14, 0x2, P1 ;  /* 0x000000070f0d7c11 */ /* 0x000fe400088f140e */
[----:B------:R-:W-:-:S02]  /*1160*/  LEA.HI.X.SX32 R16, R7, R6, 0x1, P2 ;  /* 0x0000000607107211 */ /* 0x000fc400010f0eff */
[C---:B------:R-:W-:Y:S02]  /*1170*/  LEA R14, P1, R5.reuse, UR6, 0x2 ;  /* 0x00000006050e7c11 */ /* 0x040fe4000f8210ff */
[----:B------:R-:W4:Y:S02]  /*1180*/  LDG.E R13, desc[UR4][R12.64] ;  /* 0x000000040c0d7981 */ /* 0x000f24000c1e1900 */
[----:B------:R-:W-:-:S06]  /*1190*/  LEA.HI.X R15, R5, UR7, R16, 0x2, P1 ;  /* 0x00000007050f7c11 */ /* 0x000fcc00088f1410 */
[----:B------:R-:W5:Y:S01]  /*11a0*/  LDG.E R15, desc[UR4][R14.64] ;  /* 0x000000040e0f7981 */ /* 0x000f62000c1e1900 */
[----:B------:R-:W-:Y:S02]  /*11b0*/  VIADD R18, R18, 0x4 ;  /* 0x0000000412127836 */ /* 0x000fe40000000000 */
[----:B--2---:R-:W-:-:S04]  /*11c0*/  FADD R20, R20, R11 ;  /* 0x0000000b14147221 */ /* 0x004fc80000000000 */
[----:B---3--:R-:W-:-:S04]  /*11d0*/  FADD R20, R20, R9 ;  /* 0x0000000914147221 */ /* 0x008fc80000000000 */
[----:B----4-:R-:W-:-:S04]  /*11e0*/  FADD R20, R20, R13 ;  /* 0x0000000d14147221 */ /* 0x010fc80000000000 */
[----:B-----5:R-:W-:-:S07]  /*11f0*/  FADD R20, R20, R15 ;  /* 0x0000000f14147221 */ /* 0x020fce0000000000 */
.L_x_4:
[----:B------:R-:W-:Y:S05]  /*1200*/  @!P0 BRA `(.L_x_0) ;  /* 0x0000000000348947 */ /* 0x000fea0003800000 */
[----:B------:R-:W-:Y:S01]  /*1210*/  IMAD R5, R3, R18, RZ ;  /* 0x0000001203057224 */ /* 0x000fe200078e02ff */
[----:B------:R-:W0:Y:S01]  /*1220*/  LDCU.64 UR8, c[0x0][0x390] ;  /* 0x00007200ff0877ac */ /* 0x000e220008000a00 */
[----:B------:R-:W-:-:S07]  /*1230*/  IMAD.MOV R2, RZ, RZ, -R2 ;  /* 0x000000ffff027224 */ /* 0x000fce00078e0a02 */
.L_x_5:
[----:B------:R-:W-:-:S04]  /*1240*/  IADD3 R7, P0, PT, R5, R4, RZ ;  /* 0x0000000405077210 */ /* 0x000fc80007f1e0ff */
[----:B------:R-:W-:Y:S02]  /*1250*/  LEA.HI.X.SX32 R10, R5, R6, 0x1, P0 ;  /* 0x00000006050a7211 */ /* 0x000fe400000f0eff */
[----:B0-----:R-:W-:-:S04]  /*1260*/  LEA R8, P0, R7, UR8, 0x2 ;  /* 0x0000000807087c11 */ /* 0x001fc8000f8010ff */
[----:B------:R-:W-:-:S06]  /*1270*/  LEA.HI.X R9, R7, UR9, R10, 0x2, P0 ;  /* 0x0000000907097c11 */ /* 0x000fcc00080f140a */
[----:B------:R-:W2:Y:S01]  /*1280*/  LDG.E R9, desc[UR4][R8.64] ;  /* 0x0000000408097981 */ /* 0x000ea2000c1e1900 */
[----:B------:R-:W-:Y:S02]  /*1290*/  VIADD R2, R2, 0x1 ;  /* 0x0000000102027836 */ /* 0x000fe40000000000 */
[----:B------:R-:W-:-:S03]  /*12a0*/  IMAD.IADD R5, R3, 0x1, R5 ;  /* 0x0000000103057824 */ /* 0x000fc600078e0205 */
[----:B------:R-:W-:Y:S01]  /*12b0*/  ISETP.NE.AND P0, PT, R2, RZ, PT ;  /* 0x000000ff0200720c */ /* 0x000fe20003f05270 */
[----:B--2---:R-:W-:-:S12]  /*12c0*/  FADD R20, R9, R20 ;  /* 0x0000001409147221 */ /* 0x004fd80000000000 */
[----:B------:R-:W-:Y:S05]  /*12d0*/  @P0 BRA `(.L_x_5) ;  /* 0xfffffffc00d80947 */ /* 0x000fea000383ffff */
.L_x_0:
[----:B------:R-:W0:Y:S01]  /*12e0*/  S2R R2, SR_TID.X ;  /* 0x0000000000027919 */ /* 0x000e220000002100 */
[----:B------:R-:W1:Y:S01]  /*12f0*/  LDCU.64 UR6, c[0x0][0x380] ;  /* 0x00007000ff0677ac */ /* 0x000e620008000a00 */
[----:B------:R-:W-:-:S05]  /*1300*/  IMAD R3, R3, R0, RZ ;  /* 0x0000000003037224 */ /* 0x000fca00078e02ff */
[----:B0-----:R-:W-:-:S05]  /*1310*/  IADD3 R0, P0, PT, R3, R2, RZ ;  /* 0x0000000203007210 */ /* 0x001fca0007f1e0ff */
[----:B------:R-:W-:Y:S01]  /*1320*/  IMAD.X R3, RZ, RZ, RZ, P0 ;  /* 0x000000ffff037224 */ /* 0x000fe200000e06ff */
[----:B-1----:R-:W-:-:S04]  /*1330*/  LEA R2, P0, R0, UR6, 0x2 ;  /* 0x0000000600027c11 */ /* 0x002fc8000f8010ff */
[----:B------:R-:W-:-:S05]  /*1340*/  LEA.HI.X R3, R0, UR7, R3, 0x2, P0 ;  /* 0x0000000700037c11 */ /* 0x000fca00080f1403 */
[----:B------:R-:W2:Y:S02]  /*1350*/  LDG.E R5, desc[UR4][R2.64] ;  /* 0x0000000402057981 */ /* 0x000ea4000c1e1900 */
[----:B--2---:R-:W-:-:S05]  /*1360*/  FADD R5, R5, R20 ;  /* 0x0000001405057221 */ /* 0x004fca0000000000 */
[----:B------:R-:W-:Y:S01]  /*1370*/  STG.E desc[UR4][R2.64], R5 ;  /* 0x0000000502007986 */ /* 0x000fe2000c101904 */
[----:B------:R-:W-:Y:S05]  /*1380*/  EXIT ;  /* 0x000000000000794d */ /* 0x000fea0003800000 */
.L_x_6:
[----:B------:R-:W-:-:S00]  /*1390*/  BRA `(.L_x_6) ;  /* 0xfffffffc00fc7947 */ /* 0x000fc0000383ffff */
[----:B------:R-:W-:-:S00]  /*13a0*/  NOP ;  /* 0x0000000000007918 */ /* 0x000fc00000000000 */
        /* <DEDUP_REMOVED lines=13> */
.L_x_7:


//--------------------- .nv.shared.reserved.0     --------------------------
	.section	.nv.shared.reserved.0,"aw",@nobits
	.weak		__nv_reservedSMEM_offset_0_alias
	.size		__nv_reservedSMEM_offset_0_alias, 0, 64
	.other		__nv_reservedSMEM_offset_0_alias,@"STO_CUDA_RESERVED_SHARED STV_DEFAULT"
__nv_reservedSMEM_offset_0_alias:
	.zero		0
	.zero		64


//--------------------- .nv.constant0._Z12remove_emptyPfPiS_S0_S0_ --------------------------
	.section	.nv.constant0._Z12remove_emptyPfPiS_S0_S0_,"a",@progbits
	.sectionflags	@""
	.align	4
.nv.constant0._Z12remove_emptyPfPiS_S0_S0_:
	.zero		936


//--------------------- SYMBOLS --------------------------

	.type		.nv.reservedSmem.offset0,@object
	.size		.nv.reservedSmem.offset0,0x4
